//
// Generated by NVIDIA NVVM Compiler
//
// Compiler Build ID: CL-36424714
// Cuda compilation tools, release 13.0, V13.0.88
// Based on NVVM 20.0.0
//

.version 9.0
.target sm_100
.address_size 64

	// .globl	_Z6kernelPhPli

.visible .entry _Z6kernelPhPli(
	.param .u64 .ptr .align 1 _Z6kernelPhPli_param_0,
	.param .u64 .ptr .align 1 _Z6kernelPhPli_param_1,
	.param .u32 _Z6kernelPhPli_param_2
)
{
	.reg .pred 	%p<19>;
	.reg .b32 	%r<4>;
	.reg .b64 	%rd<178>;

	ld.param.u64 	%rd40, [_Z6kernelPhPli_param_0];
	ld.param.u64 	%rd41, [_Z6kernelPhPli_param_1];
	ld.param.u32 	%r2, [_Z6kernelPhPli_param_2];
	cvta.to.global.u64 	%rd1, %rd41;
	cvta.to.global.u64 	%rd2, %rd40;
	mov.u32 	%r1, %ctaid.x;
	mul.lo.s32 	%r3, %r2, %r1;
	cvt.s64.s32 	%rd3, %r3;
	add.s64 	%rd4, %rd2, %rd3;
	ld.global.u8 	%rd42, [%rd4];
	mul.wide.s32 	%rd43, %r3, 8;
	add.s64 	%rd5, %rd1, %rd43;
	st.global.u64 	[%rd5], %rd42;
	cvt.s64.s32 	%rd6, %r2;
	setp.lt.u32 	%p1, %r2, 2;
	@%p1 bra 	$L__BB0_13;
	add.s64 	%rd7, %rd6, -1;
	add.s64 	%rd45, %rd6, -2;
	and.b64  	%rd8, %rd7, 7;
	setp.lt.u64 	%p2, %rd45, 7;
	mov.b64 	%rd171, 1;
	@%p2 bra 	$L__BB0_5;
	and.b64  	%rd47, %rd7, -8;
	neg.s64 	%rd9, %rd47;
	add.s64 	%rd48, %rd3, %rd2;
	add.s64 	%rd10, %rd48, 8;
	shl.b64 	%rd49, %rd3, 3;
	add.s64 	%rd50, %rd49, %rd1;
	add.s64 	%rd168, %rd50, 32;
	mov.b64 	%rd169, 0;
$L__BB0_3:
	.pragma "nounroll";
	ld.global.u64 	%rd51, [%rd168+-32];
	add.s64 	%rd52, %rd10, %rd169;
	ld.global.u8 	%rd53, [%rd52+-7];
	add.s64 	%rd54, %rd51, %rd53;
	st.global.u64 	[%rd168+-24], %rd54;
	ld.global.u8 	%rd55, [%rd52+-6];
	add.s64 	%rd56, %rd54, %rd55;
	st.global.u64 	[%rd168+-16], %rd56;
	ld.global.u8 	%rd57, [%rd52+-5];
	add.s64 	%rd58, %rd56, %rd57;
	st.global.u64 	[%rd168+-8], %rd58;
	ld.global.u8 	%rd59, [%rd52+-4];
	add.s64 	%rd60, %rd58, %rd59;
	st.global.u64 	[%rd168], %rd60;
	ld.global.u8 	%rd61, [%rd52+-3];
	add.s64 	%rd62, %rd60, %rd61;
	st.global.u64 	[%rd168+8], %rd62;
	ld.global.u8 	%rd63, [%rd52+-2];
	add.s64 	%rd64, %rd62, %rd63;
	st.global.u64 	[%rd168+16], %rd64;
	ld.global.u8 	%rd65, [%rd52+-1];
	add.s64 	%rd66, %rd64, %rd65;
	st.global.u64 	[%rd168+24], %rd66;
	ld.global.u8 	%rd67, [%rd52];
	add.s64 	%rd68, %rd66, %rd67;
	st.global.u64 	[%rd168+32], %rd68;
	add.s64 	%rd169, %rd169, 8;
	add.s64 	%rd69, %rd9, %rd169;
	add.s64 	%rd168, %rd168, 64;
	setp.ne.s64 	%p3, %rd69, 0;
	@%p3 bra 	$L__BB0_3;
	add.s64 	%rd171, %rd169, 1;
$L__BB0_5:
	setp.eq.s64 	%p4, %rd8, 0;
	@%p4 bra 	$L__BB0_13;
	and.b64  	%rd18, %rd7, 3;
	setp.lt.u64 	%p5, %rd8, 4;
	@%p5 bra 	$L__BB0_8;
	shl.b64 	%rd70, %rd171, 3;
	add.s64 	%rd71, %rd5, %rd70;
	ld.global.u64 	%rd72, [%rd71+-8];
	add.s64 	%rd73, %rd4, %rd171;
	ld.global.u8 	%rd74, [%rd73];
	add.s64 	%rd75, %rd72, %rd74;
	st.global.u64 	[%rd71], %rd75;
	ld.global.u8 	%rd76, [%rd73+1];
	add.s64 	%rd77, %rd75, %rd76;
	st.global.u64 	[%rd71+8], %rd77;
	ld.global.u8 	%rd78, [%rd73+2];
	add.s64 	%rd79, %rd77, %rd78;
	st.global.u64 	[%rd71+16], %rd79;
	ld.global.u8 	%rd80, [%rd73+3];
	add.s64 	%rd81, %rd79, %rd80;
	st.global.u64 	[%rd71+24], %rd81;
	add.s64 	%rd171, %rd171, 4;
$L__BB0_8:
	setp.eq.s64 	%p6, %rd18, 0;
	@%p6 bra 	$L__BB0_13;
	setp.eq.s64 	%p7, %rd18, 1;
	@%p7 bra 	$L__BB0_11;
	shl.b64 	%rd82, %rd171, 3;
	add.s64 	%rd83, %rd5, %rd82;
	ld.global.u64 	%rd84, [%rd83+-8];
	add.s64 	%rd85, %rd4, %rd171;
	ld.global.u8 	%rd86, [%rd85];
	add.s64 	%rd87, %rd84, %rd86;
	st.global.u64 	[%rd83], %rd87;
	ld.global.u8 	%rd88, [%rd85+1];
	add.s64 	%rd89, %rd87, %rd88;
	st.global.u64 	[%rd83+8], %rd89;
	add.s64 	%rd171, %rd171, 2;
$L__BB0_11:
	and.b64  	%rd90, %rd7, 1;
	setp.eq.b64 	%p8, %rd90, 1;
	not.pred 	%p9, %p8;
	@%p9 bra 	$L__BB0_13;
	shl.b64 	%rd91, %rd171, 3;
	add.s64 	%rd92, %rd5, %rd91;
	ld.global.u64 	%rd93, [%rd92+-8];
	add.s64 	%rd94, %rd4, %rd171;
	ld.global.u8 	%rd95, [%rd94];
	add.s64 	%rd96, %rd93, %rd95;
	st.global.u64 	[%rd92], %rd96;
$L__BB0_13:
	setp.lt.u32 	%p10, %r2, 2;
	bar.sync 	0;
	@%p10 bra 	$L__BB0_25;
	cvt.u64.u32 	%rd23, %r1;
	add.s64 	%rd24, %rd6, -1;
	add.s64 	%rd98, %rd6, -2;
	and.b64  	%rd25, %rd24, 7;
	setp.lt.u64 	%p11, %rd98, 7;
	mov.b64 	%rd175, 1;
	@%p11 bra 	$L__BB0_17;
	and.b64  	%rd100, %rd24, -8;
	neg.s64 	%rd26, %rd100;
	shl.b64 	%rd101, %rd23, 3;
	add.s64 	%rd173, %rd1, %rd101;
	shl.b64 	%rd28, %rd6, 6;
	shl.b64 	%rd29, %rd6, 3;
	mov.b64 	%rd175, 1;
$L__BB0_16:
	.pragma "nounroll";
	ld.global.u64 	%rd102, [%rd173];
	add.s64 	%rd103, %rd173, %rd29;
	ld.global.u64 	%rd104, [%rd103];
	add.s64 	%rd105, %rd104, %rd102;
	st.global.u64 	[%rd103], %rd105;
	add.s64 	%rd106, %rd103, %rd29;
	ld.global.u64 	%rd107, [%rd106];
	add.s64 	%rd108, %rd107, %rd105;
	st.global.u64 	[%rd106], %rd108;
	add.s64 	%rd109, %rd106, %rd29;
	ld.global.u64 	%rd110, [%rd109];
	add.s64 	%rd111, %rd110, %rd108;
	st.global.u64 	[%rd109], %rd111;
	add.s64 	%rd112, %rd109, %rd29;
	ld.global.u64 	%rd113, [%rd112];
	add.s64 	%rd114, %rd113, %rd111;
	st.global.u64 	[%rd112], %rd114;
	add.s64 	%rd115, %rd112, %rd29;
	ld.global.u64 	%rd116, [%rd115];
	add.s64 	%rd117, %rd116, %rd114;
	st.global.u64 	[%rd115], %rd117;
	add.s64 	%rd118, %rd115, %rd29;
	ld.global.u64 	%rd119, [%rd118];
	add.s64 	%rd120, %rd119, %rd117;
	st.global.u64 	[%rd118], %rd120;
	add.s64 	%rd121, %rd118, %rd29;
	ld.global.u64 	%rd122, [%rd121];
	add.s64 	%rd123, %rd122, %rd120;
	st.global.u64 	[%rd121], %rd123;
	add.s64 	%rd124, %rd121, %rd29;
	ld.global.u64 	%rd125, [%rd124];
	add.s64 	%rd126, %rd125, %rd123;
	st.global.u64 	[%rd124], %rd126;
	add.s64 	%rd175, %rd175, 8;
	add.s64 	%rd127, %rd26, %rd175;
	add.s64 	%rd173, %rd173, %rd28;
	setp.ne.s64 	%p12, %rd127, 1;
	@%p12 bra 	$L__BB0_16;
$L__BB0_17:
	setp.eq.s64 	%p13, %rd25, 0;
	@%p13 bra 	$L__BB0_25;
	and.b64  	%rd35, %rd24, 3;
	setp.lt.u64 	%p14, %rd25, 4;
	@%p14 bra 	$L__BB0_20;
	add.s64 	%rd128, %rd175, -1;
	mad.lo.s64 	%rd129, %rd128, %rd6, %rd23;
	shl.b64 	%rd130, %rd129, 3;
	add.s64 	%rd131, %rd1, %rd130;
	ld.global.u64 	%rd132, [%rd131];
	shl.b64 	%rd133, %rd6, 3;
	add.s64 	%rd134, %rd131, %rd133;
	ld.global.u64 	%rd135, [%rd134];
	add.s64 	%rd136, %rd135, %rd132;
	st.global.u64 	[%rd134], %rd136;
	add.s64 	%rd137, %rd134, %rd133;
	ld.global.u64 	%rd138, [%rd137];
	add.s64 	%rd139, %rd138, %rd136;
	st.global.u64 	[%rd137], %rd139;
	add.s64 	%rd140, %rd137, %rd133;
	ld.global.u64 	%rd141, [%rd140];
	add.s64 	%rd142, %rd141, %rd139;
	st.global.u64 	[%rd140], %rd142;
	add.s64 	%rd143, %rd140, %rd133;
	ld.global.u64 	%rd144, [%rd143];
	add.s64 	%rd145, %rd144, %rd142;
	st.global.u64 	[%rd143], %rd145;
	add.s64 	%rd175, %rd175, 4;
$L__BB0_20:
	setp.eq.s64 	%p15, %rd35, 0;
	@%p15 bra 	$L__BB0_25;
	setp.eq.s64 	%p16, %rd35, 1;
	@%p16 bra 	$L__BB0_23;
	add.s64 	%rd146, %rd175, -1;
	mad.lo.s64 	%rd147, %rd146, %rd6, %rd23;
	shl.b64 	%rd148, %rd147, 3;
	add.s64 	%rd149, %rd1, %rd148;
	ld.global.u64 	%rd150, [%rd149];
	shl.b64 	%rd151, %rd6, 3;
	add.s64 	%rd152, %rd149, %rd151;
	ld.global.u64 	%rd153, [%rd152];
	add.s64 	%rd154, %rd153, %rd150;
	st.global.u64 	[%rd152], %rd154;
	add.s64 	%rd155, %rd152, %rd151;
	ld.global.u64 	%rd156, [%rd155];
	add.s64 	%rd157, %rd156, %rd154;
	st.global.u64 	[%rd155], %rd157;
	add.s64 	%rd175, %rd175, 2;
$L__BB0_23:
	and.b64  	%rd158, %rd24, 1;
	setp.eq.b64 	%p17, %rd158, 1;
	not.pred 	%p18, %p17;
	@%p18 bra 	$L__BB0_25;
	add.s64 	%rd159, %rd175, -1;
	mad.lo.s64 	%rd160, %rd159, %rd6, %rd23;
	shl.b64 	%rd161, %rd160, 3;
	add.s64 	%rd162, %rd1, %rd161;
	ld.global.u64 	%rd163, [%rd162];
	shl.b64 	%rd164, %rd6, 3;
	add.s64 	%rd165, %rd162, %rd164;
	ld.global.u64 	%rd166, [%rd165];
	add.s64 	%rd167, %rd166, %rd163;
	st.global.u64 	[%rd165], %rd167;
$L__BB0_25:
	ret;

}


// ===== COMPILED SASS (sm_100) =====

	.target	sm_100

	.elftype	@"ET_EXEC"


//--------------------- .note.nv.tkinfo           --------------------------
	.section	.note.nv.tkinfo,"",@"SHT_NOTE"
	.sectionflags	@"SHF_NOTE_NV_TKINFO"
	.tkinfo
        /*0018*/ 	.word	0x00000002
        /*0030*/ 	.string	""
        /*0030*/ 	.string	"ptxas"
        /*0030*/ 	.string	"Cuda compilation tools, release 13.0, V13.0.88"
        /*0030*/ 	.string	"Build cuda_13.0.r13.0/compiler.36424714_0"
        /*0030*/ 	.string	"-arch sm_100 -m 64 "



//--------------------- .note.nv.cuinfo           --------------------------
	.section	.note.nv.cuinfo,"",@"SHT_NOTE"
	.sectionflags	@"SHF_NOTE_NV_CUINFO"
        /*0018*/ 	.short	0x0002
        /*001a*/ 	.short	0x0064
        /*001c*/ 	.short	0x0082
	.zero		2


//--------------------- .nv.info                  --------------------------
	.section	.nv.info,"",@"SHT_CUDA_INFO"
	.align	4


	//----- nvinfo : EIATTR_REGCOUNT
	.align		4
        /*0000*/ 	.byte	0x04, 0x2f
        /*0002*/ 	.short	(.L_1 - .L_0)
	.align		4
.L_0:
        /*0004*/ 	.word	index@(_Z6kernelPhPli)
        /*0008*/ 	.word	0x0000001f


	//----- nvinfo : EIATTR_FRAME_SIZE
	.align		4
.L_1:
        /*000c*/ 	.byte	0x04, 0x11
        /*000e*/ 	.short	(.L_3 - .L_2)
	.align		4
.L_2:
        /*0010*/ 	.word	index@(_Z6kernelPhPli)
        /*0014*/ 	.word	0x00000000


	//----- nvinfo : EIATTR_MIN_STACK_SIZE
	.align		4
.L_3:
        /*0018*/ 	.byte	0x04, 0x12
        /*001a*/ 	.short	(.L_5 - .L_4)
	.align		4
.L_4:
        /*001c*/ 	.word	index@(_Z6kernelPhPli)
        /*0020*/ 	.word	0x00000000
.L_5:


//--------------------- .nv.compat                --------------------------
	.section	.nv.compat,"",@"SHT_CUDA_COMPAT_INFO"
	.align	4
        /*0000*/ 	.byte	0x02, 0x09, 0x00, 0x00, 0x02, 0x02, 0x01, 0x00, 0x02, 0x05, 0x05, 0x00, 0x03, 0x07, 0x01, 0x01
        /*0010*/ 	.byte	0x02, 0x03, 0x00, 0x00, 0x02, 0x06, 0x01, 0x00, 0x04, 0x0b, 0x08, 0x00, 0x09, 0x00, 0x00, 0x00
        /*0020*/ 	.byte	0x00, 0x00, 0x00, 0x00


//--------------------- .nv.info._Z6kernelPhPli   --------------------------
	.section	.nv.info._Z6kernelPhPli,"",@"SHT_CUDA_INFO"
	.sectionflags	@""
	.align	4


	//----- nvinfo : EIATTR_CUDA_API_VERSION
	.align		4
        /*0000*/ 	.byte	0x04, 0x37
        /*0002*/ 	.short	(.L_7 - .L_6)
.L_6:
        /*0004*/ 	.word	0x00000082


	//----- nvinfo : EIATTR_KPARAM_INFO
	.align		4
.L_7:
        /*0008*/ 	.byte	0x04, 0x17
        /*000a*/ 	.short	(.L_9 - .L_8)
.L_8:
        /*000c*/ 	.word	0x00000000
        /*0010*/ 	.short	0x0002
        /*0012*/ 	.short	0x0010
        /*0014*/ 	.byte	0x00, 0xf0, 0x11, 0x00


	//----- nvinfo : EIATTR_KPARAM_INFO
	.align		4
.L_9:
        /*0018*/ 	.byte	0x04, 0x17
        /*001a*/ 	.short	(.L_11 - .L_10)
.L_10:
        /*001c*/ 	.word	0x00000000
        /*0020*/ 	.short	0x0001
        /*0022*/ 	.short	0x0008
        /*0024*/ 	.byte	0x00, 0xf5, 0x21, 0x00


	//----- nvinfo : EIATTR_KPARAM_INFO
	.align		4
.L_11:
        /*0028*/ 	.byte	0x04, 0x17
        /*002a*/ 	.short	(.L_13 - .L_12)
.L_12:
        /*002c*/ 	.word	0x00000000
        /*0030*/ 	.short	0x0000
        /*0032*/ 	.short	0x0000
        /*0034*/ 	.byte	0x00, 0xf5, 0x21, 0x00


	//----- nvinfo : EIATTR_SPARSE_MMA_MASK
	.align		4
.L_13:
        /*0038*/ 	.byte	0x03, 0x50
        /*003a*/ 	.short	0x0000


	//----- nvinfo : EIATTR_MAXREG_COUNT
	.align		4
        /*003c*/ 	.byte	0x03, 0x1b
        /*003e*/ 	.short	0x00ff


	//----- nvinfo : EIATTR_NUM_BARRIERS
	.align		4
        /*0040*/ 	.byte	0x02, 0x4c
        /*0042*/ 	.byte	0x01
	.zero		1


	//----- nvinfo : EIATTR_MERCURY_ISA_VERSION
	.align		4
        /*0044*/ 	.byte	0x03, 0x5f
        /*0046*/ 	.short	0x0101


	//----- nvinfo : EIATTR_VRC_CTA_INIT_COUNT
	.align		4
        /*0048*/ 	.byte	0x02, 0x4a
	.zero		1
	.zero		1


	//----- nvinfo : EIATTR_EXIT_INSTR_OFFSETS
	.align		4
        /*004c*/ 	.byte	0x04, 0x1c
        /*004e*/ 	.short	(.L_15 - .L_14)


	//   ....[0]....
.L_14:
        /*0050*/ 	.word	0x00000920


	//   ....[1]....
        /*0054*/ 	.word	0x00000e60


	//   ....[2]....
        /*0058*/ 	.word	0x00001150


	//   ....[3]....
        /*005c*/ 	.word	0x00001380


	//   ....[4]....
        /*0060*/ 	.word	0x000014b0


	//----- nvinfo : EIATTR_CBANK_PARAM_SIZE
	.align		4
.L_15:
        /*0064*/ 	.byte	0x03, 0x19
        /*0066*/ 	.short	0x0014


	//----- nvinfo : EIATTR_PARAM_CBANK
	.align		4
        /*0068*/ 	.byte	0x04, 0x0a
        /*006a*/ 	.short	(.L_17 - .L_16)
	.align		4
.L_16:
        /*006c*/ 	.word	index@(.nv.constant0._Z6kernelPhPli)
        /*0070*/ 	.short	0x0380
        /*0072*/ 	.short	0x0014


	//----- nvinfo : EIATTR_SW_WAR
	.align		4
.L_17:
        /*0074*/ 	.byte	0x04, 0x36
        /*0076*/ 	.short	(.L_19 - .L_18)
.L_18:
        /*0078*/ 	.word	0x00000008
.L_19:


//--------------------- .nv.callgraph             --------------------------
	.section	.nv.callgraph,"",@"SHT_CUDA_CALLGRAPH"
	.align	4
	.sectionentsize	8
	.align		4
        /*0000*/ 	.word	0x00000000
	.align		4
        /*0004*/ 	.word	0xffffffff
	.align		4
        /*0008*/ 	.word	0x00000000
	.align		4
        /*000c*/ 	.word	0xfffffffe
	.align		4
        /*0010*/ 	.word	0x00000000
	.align		4
        /*0014*/ 	.word	0xfffffffd
	.align		4
        /*0018*/ 	.word	0x00000000
	.align		4
        /*001c*/ 	.word	0xfffffffc


//--------------------- .text._Z6kernelPhPli      --------------------------
	.section	.text._Z6kernelPhPli,"ax",@progbits
	.align	128
        .global         _Z6kernelPhPli
        .type           _Z6kernelPhPli,@function
        .size           _Z6kernelPhPli,(.L_x_9 - _Z6kernelPhPli)
        .other          _Z6kernelPhPli,@"STO_CUDA_ENTRY STV_DEFAULT"
_Z6kernelPhPli:
.text._Z6kernelPhPli:
[----:B------:R-:W-:Y:S08]  /*0000*/  LDC R1, c[0x0][0x37c] ;  /* 0x0000df00ff017b82 */ /* 0x000ff00000000800 */
[----:B------:R-:W0:Y:S01]  /*0010*/  S2UR UR8, SR_CTAID.X ;  /* 0x00000000000879c3 */ /* 0x000e220000002500 */
[----:B------:R-:W1:Y:S07]  /*0020*/  LDCU.64 UR6, c[0x0][0x358] ;  /* 0x00006b00ff0677ac */ /* 0x000e6e0008000a00 */
[----:B------:R-:W0:Y:S08]  /*0030*/  LDC R0, c[0x0][0x390] ;  /* 0x0000e400ff007b82 */ /* 0x000e300000000800 */
[----:B------:R-:W2:Y:S08]  /*0040*/  LDC.64 R4, c[0x0][0x380] ;  /* 0x0000e000ff047b82 */ /* 0x000eb00000000a00 */
[----:B------:R-:W3:Y:S01]  /*0050*/  LDC.64 R6, c[0x0][0x388] ;  /* 0x0000e200ff067b82 */ /* 0x000ee20000000a00 */
[----:B0-----:R-:W-:-:S05]  /*0060*/  IMAD R11, R0, UR8, RZ ;  /* 0x00000008000b7c24 */ /* 0x001fca000f8e02ff */
[----:B------:R-:W-:Y:S02]  /*0070*/  SHF.R.S32.HI R10, RZ, 0x1f, R11 ;  /* 0x0000001fff0a7819 */ /* 0x000fe4000001140b */
[----:B--2---:R-:W-:-:S05]  /*0080*/  IADD3 R4, P0, PT, R11, R4, RZ ;  /* 0x000000040b047210 */ /* 0x004fca0007f1e0ff */
[----:B------:R-:W-:-:S05]  /*0090*/  IMAD.X R5, R10, 0x1, R5, P0 ;  /* 0x000000010a057824 */ /* 0x000fca00000e0605 */
[----:B-1----:R-:W2:Y:S01]  /*00a0*/  LDG.E.U8 R8, desc[UR6][R4.64] ;  /* 0x0000000604087981 */ /* 0x002ea2000c1e1100 */
[----:B------:R-:W-:Y:S01]  /*00b0*/  ISETP.GE.U32.AND P1, PT, R0, 0x2, PT ;  /* 0x000000020000780c */ /* 0x000fe20003f26070 */
[----:B---3--:R-:W-:Y:S01]  /*00c0*/  IMAD.WIDE R6, R11, 0x8, R6 ;  /* 0x000000080b067825 */ /* 0x008fe200078e0206 */
[----:B------:R-:W-:-:S03]  /*00d0*/  SHF.R.S32.HI R3, RZ, 0x1f, R0 ;  /* 0x0000001fff037819 */ /* 0x000fc60000011400 */
[----:B------:R-:W-:-:S05]  /*00e0*/  IMAD.MOV.U32 R9, RZ, RZ, RZ ;  /* 0x000000ffff097224 */ /* 0x000fca00078e00ff */
[----:B--2---:R0:W-:Y:S03]  /*00f0*/  STG.E.64 desc[UR6][R6.64], R8 ;  /* 0x0000000806007986 */ /* 0x0041e6000c101b06 */
[----:B------:R-:W-:Y:S05]  /*0100*/  @!P1 BRA `(.L_x_0) ;  /* 0x0000000800009947 */ /* 0x000fea0003800000 */
[----:B------:R-:W-:Y:S01]  /*0110*/  IADD3 R2, P2, PT, R0, -0x2, RZ ;  /* 0xfffffffe00027810 */ /* 0x000fe20007f5e0ff */
[----:B0-----:R-:W-:Y:S02]  /*0120*/  IMAD.MOV.U32 R9, RZ, RZ, 0x1 ;  /* 0x00000001ff097424 */ /* 0x001fe400078e00ff */
[----:B------:R-:W-:Y:S01]  /*0130*/  IMAD.MOV.U32 R15, RZ, RZ, RZ ;  /* 0x000000ffff0f7224 */ /* 0x000fe200078e00ff */
[----:B------:R-:W-:Y:S02]  /*0140*/  ISETP.GE.U32.AND P0, PT, R2, 0x7, PT ;  /* 0x000000070200780c */ /* 0x000fe40003f06070 */
[----:B------:R-:W-:Y:S02]  /*0150*/  IADD3.X R8, PT, PT, R3, -0x1, RZ, P2, !PT ;  /* 0xffffffff03087810 */ /* 0x000fe400017fe4ff */
[----:B------:R-:W-:Y:S02]  /*0160*/  IADD3 R2, P2, PT, R0, -0x1, RZ ;  /* 0xffffffff00027810 */ /* 0x000fe40007f5e0ff */
[----:B------:R-:W-:-:S02]  /*0170*/  ISETP.GE.U32.AND.EX P0, PT, R8, RZ, PT, P0 ;  /* 0x000000ff0800720c */ /* 0x000fc40003f06100 */
[----:B------:R-:W-:-:S11]  /*0180*/  LOP3.LUT R24, R2, 0x7, RZ, 0xc0, !PT ;  /* 0x0000000702187812 */ /* 0x000fd600078ec0ff */
[----:B------:R-:W-:Y:S05]  /*0190*/  @!P0 BRA `(.L_x_1) ;  /* 0x0000000000e08947 */ /* 0x000fea0003800000 */
[----:B------:R-:W0:Y:S01]  /*01a0*/  LDC.64 R8, c[0x0][0x388] ;  /* 0x0000e200ff087b82 */ /* 0x000e220000000a00 */
[----:B------:R-:W-:Y:S02]  /*01b0*/  IADD3.X R12, PT, PT, R3, -0x1, RZ, P2, !PT ;  /* 0xffffffff030c7810 */ /* 0x000fe400017fe4ff */
[----:B------:R-:W-:Y:S02]  /*01c0*/  CS2R R14, SRZ ;  /* 0x00000000000e7805 */ /* 0x000fe4000001ff00 */
[----:B------:R-:W-:Y:S02]  /*01d0*/  LOP3.LUT R13, R2, 0xfffffff8, RZ, 0xc0, !PT ;  /* 0xfffffff8020d7812 */ /* 0x000fe400078ec0ff */
[----:B0-----:R-:W-:-:S04]  /*01e0*/  LEA R17, P0, R11, R8, 0x3 ;  /* 0x000000080b117211 */ /* 0x001fc800078018ff */
[----:B------:R-:W-:Y:S02]  /*01f0*/  IADD3 R17, P3, PT, R17, 0x20, RZ ;  /* 0x0000002011117810 */ /* 0x000fe40007f7e0ff */
[----:B------:R-:W-:-:S05]  /*0200*/  LEA.HI.X R10, R11, R9, R10, 0x3, P0 ;  /* 0x000000090b0a7211 */ /* 0x000fca00000f1c0a */
[----:B------:R-:W-:-:S07]  /*0210*/  IMAD.X R16, RZ, RZ, R10, P3 ;  /* 0x000000ffff107224 */ /* 0x000fce00018e060a */
.L_x_2:
[----:B------:R-:W-:Y:S01]  /*0220*/  IADD3 R10, P0, PT, R14, R4, RZ ;  /* 0x000000040e0a7210 */ /* 0x000fe20007f1e0ff */
[----:B------:R-:W-:Y:S02]  /*0230*/  IMAD.MOV.U32 R8, RZ, RZ, R17 ;  /* 0x000000ffff087224 */ /* 0x000fe400078e0011 */
[----:B------:R-:W-:Y:S02]  /*0240*/  IMAD.MOV.U32 R9, RZ, RZ, R16 ;  /* 0x000000ffff097224 */ /* 0x000fe400078e0010 */
[----:B------:R-:W-:-:S03]  /*0250*/  IMAD.X R11, R15, 0x1, R5, P0 ;  /* 0x000000010f0b7824 */ /* 0x000fc600000e0605 */
[----:B------:R-:W2:Y:S04]  /*0260*/  LDG.E.64 R16, desc[UR6][R8.64+-0x20] ;  /* 0xffffe00608107981 */ /* 0x000ea8000c1e1b00 */
[----:B------:R-:W2:Y:S02]  /*0270*/  LDG.E.U8 R19, desc[UR6][R10.64+0x1] ;  /* 0x000001060a137981 */ /* 0x000ea4000c1e1100 */
[----:B--2---:R-:W-:-:S05]  /*0280*/  IADD3 R16, P0, PT, R16, R19, RZ ;  /* 0x0000001310107210 */ /* 0x004fca0007f1e0ff */
[----:B------:R-:W-:-:S05]  /*0290*/  IMAD.X R17, RZ, RZ, R17, P0 ;  /* 0x000000ffff117224 */ /* 0x000fca00000e0611 */
[----:B------:R0:W-:Y:S04]  /*02a0*/  STG.E.64 desc[UR6][R8.64+-0x18], R16 ;  /* 0xffffe81008007986 */ /* 0x0001e8000c101b06 */
        /* <DEDUP_REMOVED lines=8> */
[----:B------:R-:W3:Y:S02]  /*0330*/  LDG.E.U8 R23, desc[UR6][R10.64+0x4] ;  /* 0x000004060a177981 */ /* 0x000ee4000c1e1100 */
[----:B---3--:R-:W-:-:S05]  /*0340*/  IADD3 R22, P0, PT, R23, R20, RZ ;  /* 0x0000001417167210 */ /* 0x008fca0007f1e0ff */
[----:B------:R-:W-:-:S05]  /*0350*/  IMAD.X R23, RZ, RZ, R21, P0 ;  /* 0x000000ffff177224 */ /* 0x000fca00000e0615 */
[----:B------:R3:W-:Y:S04]  /*0360*/  STG.E.64 desc[UR6][R8.64], R22 ;  /* 0x0000001608007986 */ /* 0x0007e8000c101b06 */
[----:B0-----:R-:W4:Y:S02]  /*0370*/  LDG.E.U8 R17, desc[UR6][R10.64+0x5] ;  /* 0x000005060a117981 */ /* 0x001f24000c1e1100 */
[----:B----4-:R-:W-:-:S05]  /*0380*/  IADD3 R16, P0, PT, R17, R22, RZ ;  /* 0x0000001611107210 */ /* 0x010fca0007f1e0ff */
[----:B------:R-:W-:-:S05]  /*0390*/  IMAD.X R17, RZ, RZ, R23, P0 ;  /* 0x000000ffff117224 */ /* 0x000fca00000e0617 */
[----:B------:R0:W-:Y:S04]  /*03a0*/  STG.E.64 desc[UR6][R8.64+0x8], R16 ;  /* 0x0000081008007986 */ /* 0x0001e8000c101b06 */
[----:B-1----:R-:W4:Y:S02]  /*03b0*/  LDG.E.U8 R19, desc[UR6][R10.64+0x6] ;  /* 0x000006060a137981 */ /* 0x002f24000c1e1100 */
[----:B----4-:R-:W-:-:S05]  /*03c0*/  IADD3 R18, P0, PT, R19, R16, RZ ;  /* 0x0000001013127210 */ /* 0x010fca0007f1e0ff */
[----:B------:R-:W-:-:S05]  /*03d0*/  IMAD.X R19, RZ, RZ, R17, P0 ;  /* 0x000000ffff137224 */ /* 0x000fca00000e0611 */
[----:B------:R1:W-:Y:S04]  /*03e0*/  STG.E.64 desc[UR6][R8.64+0x10], R18 ;  /* 0x0000101208007986 */ /* 0x0003e8000c101b06 */
[----:B--2---:R-:W2:Y:S02]  /*03f0*/  LDG.E.U8 R21, desc[UR6][R10.64+0x7] ;  /* 0x000007060a157981 */ /* 0x004ea4000c1e1100 */
[----:B--2---:R-:W-:-:S05]  /*0400*/  IADD3 R20, P0, PT, R21, R18, RZ ;  /* 0x0000001215147210 */ /* 0x004fca0007f1e0ff */
[----:B------:R-:W-:-:S05]  /*0410*/  IMAD.X R21, RZ, RZ, R19, P0 ;  /* 0x000000ffff157224 */ /* 0x000fca00000e0613 */
[----:B------:R1:W-:Y:S04]  /*0420*/  STG.E.64 desc[UR6][R8.64+0x18], R20 ;  /* 0x0000181408007986 */ /* 0x0003e8000c101b06 */
[----:B---3--:R-:W2:Y:S02]  /*0430*/  LDG.E.U8 R23, desc[UR6][R10.64+0x8] ;  /* 0x000008060a177981 */ /* 0x008ea4000c1e1100 */
[----:B--2---:R-:W-:-:S05]  /*0440*/  IADD3 R22, P0, PT, R23, R20, RZ ;  /* 0x0000001417167210 */ /* 0x004fca0007f1e0ff */
[----:B------:R-:W-:Y:S01]  /*0450*/  IMAD.X R23, RZ, RZ, R21, P0 ;  /* 0x000000ffff177224 */ /* 0x000fe200000e0615 */
[----:B------:R-:W-:-:S04]  /*0460*/  IADD3 R14, P0, PT, R14, 0x8, RZ ;  /* 0x000000080e0e7810 */ /* 0x000fc80007f1e0ff */
[----:B0-----:R-:W-:Y:S01]  /*0470*/  IADD3 R16, P2, PT, R14, -R13, RZ ;  /* 0x8000000d0e107210 */ /* 0x001fe20007f5e0ff */
[----:B------:R-:W-:Y:S01]  /*0480*/  IMAD.X R15, RZ, RZ, R15, P0 ;  /* 0x000000ffff0f7224 */ /* 0x000fe200000e060f */
[----:B------:R1:W-:Y:S02]  /*0490*/  STG.E.64 desc[UR6][R8.64+0x20], R22 ;  /* 0x0000201608007986 */ /* 0x0003e4000c101b06 */
[----:B------:R-:W-:Y:S01]  /*04a0*/  ISETP.NE.U32.AND P0, PT, R16, RZ, PT ;  /* 0x000000ff1000720c */ /* 0x000fe20003f05070 */
[----:B------:R-:W-:Y:S01]  /*04b0*/  IMAD.X R16, R15, 0x1, ~R12, P2 ;  /* 0x000000010f107824 */ /* 0x000fe200010e0e0c */
[----:B------:R-:W-:-:S04]  /*04c0*/  IADD3 R17, P2, PT, R8, 0x40, RZ ;  /* 0x0000004008117810 */ /* 0x000fc80007f5e0ff */
[----:B------:R-:W-:Y:S01]  /*04d0*/  ISETP.NE.AND.EX P0, PT, R16, RZ, PT, P0 ;  /* 0x000000ff1000720c */ /* 0x000fe20003f05300 */
[----:B------:R-:W-:-:S12]  /*04e0*/  IMAD.X R16, RZ, RZ, R9, P2 ;  /* 0x000000ffff107224 */ /* 0x000fd800010e0609 */
[----:B-1----:R-:W-:Y:S05]  /*04f0*/  @P0 BRA `(.L_x_2) ;  /* 0xfffffffc00480947 */ /* 0x002fea000383ffff */
[----:B------:R-:W-:-:S05]  /*0500*/  IADD3 R9, P0, PT, R14, 0x1, RZ ;  /* 0x000000010e097810 */ /* 0x000fca0007f1e0ff */
[----:B------:R-:W-:-:S08]  /*0510*/  IMAD.X R15, RZ, RZ, R15, P0 ;  /* 0x000000ffff0f7224 */ /* 0x000fd000000e060f */
.L_x_1:
[----:B------:R-:W-:-:S04]  /*0520*/  ISETP.NE.U32.AND P0, PT, R24, RZ, PT ;  /* 0x000000ff1800720c */ /* 0x000fc80003f05070 */
[----:B------:R-:W-:-:S13]  /*0530*/  ISETP.NE.AND.EX P0, PT, RZ, RZ, PT, P0 ;  /* 0x000000ffff00720c */ /* 0x000fda0003f05300 */
[----:B------:R-:W-:Y:S05]  /*0540*/  @!P0 BRA `(.L_x_0) ;  /* 0x0000000000f08947 */ /* 0x000fea0003800000 */
[----:B------:R-:W-:Y:S02]  /*0550*/  ISETP.GE.U32.AND P2, PT, R24, 0x4, PT ;  /* 0x000000041800780c */ /* 0x000fe40003f46070 */
[----:B------:R-:W-:Y:S02]  /*0560*/  LOP3.LUT R8, R2, 0x3, RZ, 0xc0, !PT ;  /* 0x0000000302087812 */ /* 0x000fe400078ec0ff */
[----:B------:R-:W-:Y:S02]  /*0570*/  ISETP.GE.U32.AND.EX P2, PT, RZ, RZ, PT, P2 ;  /* 0x000000ffff00720c */ /* 0x000fe40003f46120 */
[----:B------:R-:W-:-:S04]  /*0580*/  ISETP.NE.U32.AND P0, PT, R8, RZ, PT ;  /* 0x000000ff0800720c */ /* 0x000fc80003f05070 */
[----:B------:R-:W-:-:S07]  /*0590*/  ISETP.NE.AND.EX P0, PT, RZ, RZ, PT, P0 ;  /* 0x000000ffff00720c */ /* 0x000fce0003f05300 */
[----:B------:R-:W-:Y:S06]  /*05a0*/  @!P2 BRA `(.L_x_3) ;  /* 0x00000000005ca947 */ /* 0x000fec0003800000 */
[C---:B------:R-:W-:Y:S02]  /*05b0*/  IADD3 R12, P3, PT, R9.reuse, R4, RZ ;  /* 0x00000004090c7210 */ /* 0x040fe40007f7e0ff */
[----:B------:R-:W-:-:S03]  /*05c0*/  LEA R10, P2, R9, R6, 0x3 ;  /* 0x00000006090a7211 */ /* 0x000fc600078418ff */
[----:B------:R-:W-:Y:S01]  /*05d0*/  IMAD.X R13, R15, 0x1, R5, P3 ;  /* 0x000000010f0d7824 */ /* 0x000fe200018e0605 */
[----:B------:R-:W-:-:S04]  /*05e0*/  LEA.HI.X R11, R9, R7, R15, 0x3, P2 ;  /* 0x00000007090b7211 */ /* 0x000fc800010f1c0f */
[----:B------:R-:W2:Y:S04]  /*05f0*/  LDG.E.U8 R19, desc[UR6][R12.64] ;  /* 0x000000060c137981 */ /* 0x000ea8000c1e1100 */
[----:B------:R-:W2:Y:S02]  /*0600*/  LDG.E.64 R16, desc[UR6][R10.64+-0x8] ;  /* 0xfffff8060a107981 */ /* 0x000ea4000c1e1b00 */
        /* <DEDUP_REMOVED lines=13> */
[----:B------:R-:W-:Y:S01]  /*06e0*/  IMAD.X R23, RZ, RZ, R21, P2 ;  /* 0x000000ffff177224 */ /* 0x000fe200010e0615 */
[----:B------:R-:W-:-:S04]  /*06f0*/  IADD3 R9, P2, PT, R9, 0x4, RZ ;  /* 0x0000000409097810 */ /* 0x000fc80007f5e0ff */
[----:B------:R0:W-:Y:S01]  /*0700*/  STG.E.64 desc[UR6][R10.64+0x18], R22 ;  /* 0x000018160a007986 */ /* 0x0001e2000c101b06 */
[----:B------:R-:W-:-:S08]  /*0710*/  IMAD.X R15, RZ, RZ, R15, P2 ;  /* 0x000000ffff0f7224 */ /* 0x000fd000010e060f */
.L_x_3:
[----:B------:R-:W-:Y:S05]  /*0720*/  @!P0 BRA `(.L_x_0) ;  /* 0x0000000000788947 */ /* 0x000fea0003800000 */
[----:B------:R-:W-:-:S04]  /*0730*/  ISETP.NE.U32.AND P0, PT, R8, 0x1, PT ;  /* 0x000000010800780c */ /* 0x000fc80003f05070 */
[----:B------:R-:W-:-:S13]  /*0740*/  ISETP.NE.AND.EX P0, PT, RZ, RZ, PT, P0 ;  /* 0x000000ffff00720c */ /* 0x000fda0003f05300 */
[C---:B0-----:R-:W-:Y:S02]  /*0750*/  @P0 IADD3 R18, P3, PT, R9.reuse, R4, RZ ;  /* 0x0000000409120210 */ /* 0x041fe40007f7e0ff */
[----:B------:R-:W-:-:S03]  /*0760*/  @P0 LEA R16, P2, R9, R6, 0x3 ;  /* 0x0000000609100211 */ /* 0x000fc600078418ff */
[----:B------:R-:W-:Y:S01]  /*0770*/  @P0 IMAD.X R19, R15, 0x1, R5, P3 ;  /* 0x000000010f130824 */ /* 0x000fe200018e0605 */
[----:B------:R-:W-:-:S04]  /*0780*/  @P0 LEA.HI.X R17, R9, R7, R15, 0x3, P2 ;  /* 0x0000000709110211 */ /* 0x000fc800010f1c0f */
[----:B------:R-:W2:Y:S04]  /*0790*/  @P0 LDG.E.U8 R13, desc[UR6][R18.64] ;  /* 0x00000006120d0981 */ /* 0x000ea8000c1e1100 */
[----:B------:R-:W2:Y:S02]  /*07a0*/  @P0 LDG.E.64 R10, desc[UR6][R16.64+-0x8] ;  /* 0xfffff806100a0981 */ /* 0x000ea4000c1e1b00 */
[----:B--2---:R-:W-:-:S05]  /*07b0*/  @P0 IADD3 R10, P2, PT, R10, R13, RZ ;  /* 0x0000000d0a0a0210 */ /* 0x004fca0007f5e0ff */
[----:B------:R-:W-:-:S05]  /*07c0*/  @P0 IMAD.X R11, RZ, RZ, R11, P2 ;  /* 0x000000ffff0b0224 */ /* 0x000fca00010e060b */
[----:B------:R1:W-:Y:S04]  /*07d0*/  @P0 STG.E.64 desc[UR6][R16.64], R10 ;  /* 0x0000000a10000986 */ /* 0x0003e8000c101b06 */
[----:B------:R-:W2:Y:S01]  /*07e0*/  @P0 LDG.E.U8 R13, desc[UR6][R18.64+0x1] ;  /* 0x00000106120d0981 */ /* 0x000ea2000c1e1100 */
[----:B------:R-:W-:Y:S02]  /*07f0*/  LOP3.LUT R2, R2, 0x1, RZ, 0xc0, !PT ;  /* 0x0000000102027812 */ /* 0x000fe400078ec0ff */
[----:B------:R-:W-:-:S05]  /*0800*/  @P0 IADD3 R9, P3, PT, R9, 0x2, RZ ;  /* 0x0000000209090810 */ /* 0x000fca0007f7e0ff */
[----:B------:R-:W-:Y:S01]  /*0810*/  @P0 IMAD.X R15, RZ, RZ, R15, P3 ;  /* 0x000000ffff0f0224 */ /* 0x000fe200018e060f */
[----:B--2---:R-:W-:-:S05]  /*0820*/  @P0 IADD3 R12, P2, PT, R13, R10, RZ ;  /* 0x0000000a0d0c0210 */ /* 0x004fca0007f5e0ff */
[----:B------:R-:W-:Y:S01]  /*0830*/  @P0 IMAD.X R13, RZ, RZ, R11, P2 ;  /* 0x000000ffff0d0224 */ /* 0x000fe200010e060b */
[----:B------:R-:W-:-:S04]  /*0840*/  ISETP.NE.U32.AND P2, PT, R2, 0x1, PT ;  /* 0x000000010200780c */ /* 0x000fc80003f45070 */
[----:B------:R-:W-:Y:S01]  /*0850*/  ISETP.NE.U32.AND.EX P2, PT, RZ, RZ, PT, P2 ;  /* 0x000000ffff00720c */ /* 0x000fe20003f45120 */
[----:B------:R1:W-:-:S12]  /*0860*/  @P0 STG.E.64 desc[UR6][R16.64+0x8], R12 ;  /* 0x0000080c10000986 */ /* 0x0003d8000c101b06 */
[----:B------:R-:W-:Y:S05]  /*0870*/  @P2 BRA `(.L_x_0) ;  /* 0x0000000000242947 */ /* 0x000fea0003800000 */
[C---:B------:R-:W-:Y:S02]  /*0880*/  LEA R6, P0, R9.reuse, R6, 0x3 ;  /* 0x0000000609067211 */ /* 0x040fe400078018ff */
[C---:B------:R-:W-:Y:S02]  /*0890*/  IADD3 R8, P2, PT, R9.reuse, R4, RZ ;  /* 0x0000000409087210 */ /* 0x040fe40007f5e0ff */
[----:B------:R-:W-:-:S03]  /*08a0*/  LEA.HI.X R7, R9, R7, R15, 0x3, P0 ;  /* 0x0000000709077211 */ /* 0x000fc600000f1c0f */
[----:B------:R-:W-:Y:S02]  /*08b0*/  IMAD.X R9, R15, 0x1, R5, P2 ;  /* 0x000000010f097824 */ /* 0x000fe400010e0605 */
[----:B------:R-:W2:Y:S04]  /*08c0*/  LDG.E.64 R4, desc[UR6][R6.64+-0x8] ;  /* 0xfffff80606047981 */ /* 0x000ea8000c1e1b00 */
[----:B------:R-:W2:Y:S02]  /*08d0*/  LDG.E.U8 R9, desc[UR6][R8.64] ;  /* 0x0000000608097981 */ /* 0x000ea4000c1e1100 */
[----:B--2---:R-:W-:-:S05]  /*08e0*/  IADD3 R4, P0, PT, R4, R9, RZ ;  /* 0x0000000904047210 */ /* 0x004fca0007f1e0ff */
[----:B------:R-:W-:-:S05]  /*08f0*/  IMAD.X R5, RZ, RZ, R5, P0 ;  /* 0x000000ffff057224 */ /* 0x000fca00000e0605 */
[----:B------:R2:W-:Y:S03]  /*0900*/  STG.E.64 desc[UR6][R6.64], R4 ;  /* 0x0000000406007986 */ /* 0x0005e6000c101b06 */
.L_x_0:
[----:B------:R-:W-:Y:S06]  /*0910*/  BAR.SYNC.DEFER_BLOCKING 0x0 ;  /* 0x0000000000007b1d */ /* 0x000fec0000010000 */
[----:B------:R-:W-:Y:S05]  /*0920*/  @!P1 EXIT ;  /* 0x000000000000994d */ /* 0x000fea0003800000 */
[C---:B--2---:R-:W-:Y:S01]  /*0930*/  IADD3 R5, P1, PT, R0.reuse, -0x2, RZ ;  /* 0xfffffffe00057810 */ /* 0x044fe20007f3e0ff */
[----:B------:R-:W-:Y:S01]  /*0940*/  IMAD.MOV.U32 R28, RZ, RZ, 0x1 ;  /* 0x00000001ff1c7424 */ /* 0x000fe200078e00ff */
[----:B------:R-:W-:Y:S02]  /*0950*/  IADD3 R2, P2, PT, R0, -0x1, RZ ;  /* 0xffffffff00027810 */ /* 0x000fe40007f5e0ff */
[----:B------:R-:W-:Y:S02]  /*0960*/  ISETP.GE.U32.AND P0, PT, R5, 0x7, PT ;  /* 0x000000070500780c */ /* 0x000fe40003f06070 */
[----:B------:R-:W-:Y:S02]  /*0970*/  IADD3.X R5, PT, PT, R3, -0x1, RZ, P1, !PT ;  /* 0xffffffff03057810 */ /* 0x000fe40000ffe4ff */
[----:B------:R-:W-:Y:S02]  /*0980*/  LOP3.LUT R4, R2, 0x7, RZ, 0xc0, !PT ;  /* 0x0000000702047812 */ /* 0x000fe400078ec0ff */
[----:B------:R-:W-:Y:S01]  /*0990*/  ISETP.GE.U32.AND.EX P1, PT, R5, RZ, PT, P0 ;  /* 0x000000ff0500720c */ /* 0x000fe20003f26100 */
[----:B------:R-:W-:Y:S01]  /*09a0*/  IMAD.MOV.U32 R5, RZ, RZ, RZ ;  /* 0x000000ffff057224 */ /* 0x000fe200078e00ff */
[----:B------:R-:W-:-:S04]  /*09b0*/  ISETP.NE.U32.AND P3, PT, R4, RZ, PT ;  /* 0x000000ff0400720c */ /* 0x000fc80003f65070 */
[----:B------:R-:W-:-:S07]  /*09c0*/  ISETP.NE.AND.EX P0, PT, RZ, RZ, PT, P3 ;  /* 0x000000ffff00720c */ /* 0x000fce0003f05330 */
[----:B------:R-:W-:Y:S06]  /*09d0*/  @!P1 BRA `(.L_x_4) ;  /* 0x0000000400209947 */ /* 0x000fec0003800000 */
[----:B------:R-:W2:Y:S01]  /*09e0*/  LDCU.64 UR4, c[0x0][0x388] ;  /* 0x00007100ff0477ac */ /* 0x000ea20008000a00 */
[----:B0-----:R-:W-:Y:S01]  /*09f0*/  IADD3.X R6, PT, PT, R3, -0x1, RZ, P2, !PT ;  /* 0xffffffff03067810 */ /* 0x001fe200017fe4ff */
[----:B-1----:R-:W-:Y:S01]  /*0a00*/  IMAD.SHL.U32 R10, R0, 0x8, RZ ;  /* 0x00000008000a7824 */ /* 0x002fe200078e00ff */
[----:B------:R-:W-:Y:S01]  /*0a10*/  LOP3.LUT R7, R2, 0xfffffff8, RZ, 0xc0, !PT ;  /* 0xfffffff802077812 */ /* 0x000fe200078ec0ff */
[----:B------:R-:W-:Y:S01]  /*0a20*/  IMAD.MOV.U32 R28, RZ, RZ, 0x1 ;  /* 0x00000001ff1c7424 */ /* 0x000fe200078e00ff */
[C-C-:B------:R-:W-:Y:S01]  /*0a30*/  SHF.L.U64.HI R8, R0.reuse, 0x6, R3.reuse ;  /* 0x0000000600087819 */ /* 0x140fe20000010203 */
[----:B------:R-:W-:Y:S01]  /*0a40*/  IMAD.MOV.U32 R5, RZ, RZ, RZ ;  /* 0x000000ffff057224 */ /* 0x000fe200078e00ff */
[----:B------:R-:W-:Y:S01]  /*0a50*/  SHF.L.U64.HI R9, R0, 0x3, R3 ;  /* 0x0000000300097819 */ /* 0x000fe20000010203 */
[----:B--2---:R-:W-:-:S04]  /*0a60*/  ULEA UR4, UP0, UR8, UR4, 0x3 ;  /* 0x0000000408047291 */ /* 0x004fc8000f8018ff */
[----:B------:R-:W-:Y:S02]  /*0a70*/  ULEA.HI.X UR5, UR8, UR5, URZ, 0x3, UP0 ;  /* 0x0000000508057291 */ /* 0x000fe400080f1cff */
[----:B------:R-:W-:-:S04]  /*0a80*/  IMAD.U32 R11, RZ, RZ, UR4 ;  /* 0x00000004ff0b7e24 */ /* 0x000fc8000f8e00ff */
[----:B------:R-:W-:-:S07]  /*0a90*/  IMAD.U32 R26, RZ, RZ, UR5 ;  /* 0x00000005ff1a7e24 */ /* 0x000fce000f8e00ff */
.L_x_5:
[----:B------:R-:W-:Y:S01]  /*0aa0*/  IADD3 R18, P1, PT, R11, R10, RZ ;  /* 0x0000000a0b127210 */ /* 0x000fe20007f3e0ff */
[----:B------:R-:W-:Y:S02]  /*0ab0*/  IMAD.MOV.U32 R22, RZ, RZ, R11 ;  /* 0x000000ffff167224 */ /* 0x000fe400078e000b */
[----:B------:R-:W-:Y:S02]  /*0ac0*/  IMAD.MOV.U32 R23, RZ, RZ, R26 ;  /* 0x000000ffff177224 */ /* 0x000fe400078e001a */
[----:B------:R-:W-:-:S03]  /*0ad0*/  IMAD.X R19, R26, 0x1, R9, P1 ;  /* 0x000000011a137824 */ /* 0x000fc600008e0609 */
[----:B------:R-:W2:Y:S04]  /*0ae0*/  LDG.E.64 R14, desc[UR6][R22.64] ;  /* 0x00000006160e7981 */ /* 0x000ea8000c1e1b00 */
[----:B------:R-:W2:Y:S01]  /*0af0*/  LDG.E.64 R12, desc[UR6][R18.64] ;  /* 0x00000006120c7981 */ /* 0x000ea2000c1e1b00 */
[----:B------:R-:W-:-:S05]  /*0b00*/  IADD3 R20, P2, PT, R18, R10, RZ ;  /* 0x0000000a12147210 */ /* 0x000fca0007f5e0ff */
[----:B------:R-:W-:Y:S01]  /*0b10*/  IMAD.X R21, R19, 0x1, R9, P2 ;  /* 0x0000000113157824 */ /* 0x000fe200010e0609 */
[----:B--2---:R-:W-:-:S05]  /*0b20*/  IADD3 R24, P1, PT, R14, R12, RZ ;  /* 0x0000000c0e187210 */ /* 0x004fca0007f3e0ff */
[----:B------:R-:W-:-:S05]  /*0b30*/  IMAD.X R25, R15, 0x1, R13, P1 ;  /* 0x000000010f197824 */ /* 0x000fca00008e060d */
[----:B------:R0:W-:Y:S04]  /*0b40*/  STG.E.64 desc[UR6][R18.64], R24 ;  /* 0x0000001812007986 */ /* 0x0001e8000c101b06 */
[----:B------:R-:W2:Y:S01]  /*0b50*/  LDG.E.64 R12, desc[UR6][R20.64] ;  /* 0x00000006140c7981 */ /* 0x000ea2000c1e1b00 */
[----:B------:R-:W-:-:S05]  /*0b60*/  IADD3 R16, P2, PT, R20, R10, RZ ;  /* 0x0000000a14107210 */ /* 0x000fca0007f5e0ff */
[----:B------:R-:W-:Y:S01]  /*0b70*/  IMAD.X R17, R21, 0x1, R9, P2 ;  /* 0x0000000115117824 */ /* 0x000fe200010e0609 */
[----:B--2---:R-:W-:-:S05]  /*0b80*/  IADD3 R14, P1, PT, R12, R24, RZ ;  /* 0x000000180c0e7210 */ /* 0x004fca0007f3e0ff */
[----:B------:R-:W-:-:S05]  /*0b90*/  IMAD.X R15, R13, 0x1, R25, P1 ;  /* 0x000000010d0f7824 */ /* 0x000fca00008e0619 */
[----:B------:R1:W-:Y:S04]  /*0ba0*/  STG.E.64 desc[UR6][R20.64], R14 ;  /* 0x0000000e14007986 */ /* 0x0003e8000c101b06 */
[----:B------:R-:W0:Y:S01]  /*0bb0*/  LDG.E.64 R12, desc[UR6][R16.64] ;  /* 0x00000006100c7981 */ /* 0x000e22000c1e1b00 */
[----:B------:R-:W-:-:S05]  /*0bc0*/  IADD3 R22, P2, PT, R16, R10, RZ ;  /* 0x0000000a10167210 */ /* 0x000fca0007f5e0ff */
[----:B------:R-:W-:Y:S01]  /*0bd0*/  IMAD.X R23, R17, 0x1, R9, P2 ;  /* 0x0000000111177824 */ /* 0x000fe200010e0609 */
[----:B0-----:R-:W-:-:S05]  /*0be0*/  IADD3 R18, P1, PT, R12, R14, RZ ;  /* 0x0000000e0c127210 */ /* 0x001fca0007f3e0ff */
[----:B------:R-:W-:-:S05]  /*0bf0*/  IMAD.X R19, R13, 0x1, R15, P1 ;  /* 0x000000010d137824 */ /* 0x000fca00008e060f */
[----:B------:R0:W-:Y:S04]  /*0c00*/  STG.E.64 desc[UR6][R16.64], R18 ;  /* 0x0000001210007986 */ /* 0x0001e8000c101b06 */
[----:B------:R-:W1:Y:S01]  /*0c10*/  LDG.E.64 R12, desc[UR6][R22.64] ;  /* 0x00000006160c7981 */ /* 0x000e62000c1e1b00 */
[----:B------:R-:W-:-:S05]  /*0c20*/  IADD3 R24, P2, PT, R22, R10, RZ ;  /* 0x0000000a16187210 */ /* 0x000fca0007f5e0ff */
[----:B------:R-:W-:Y:S01]  /*0c30*/  IMAD.X R25, R23, 0x1, R9, P2 ;  /* 0x0000000117197824 */ /* 0x000fe200010e0609 */
[----:B-1----:R-:W-:-:S05]  /*0c40*/  IADD3 R20, P1, PT, R12, R18, RZ ;  /* 0x000000120c147210 */ /* 0x002fca0007f3e0ff */
        /* <DEDUP_REMOVED lines=14> */
[----:B-1----:R-:W3:Y:S01]  /*0d30*/  LDG.E.64 R20, desc[UR6][R12.64] ;  /* 0x000000060c147981 */ /* 0x002ee2000c1e1b00 */
[----:B------:R-:W-:-:S05]  /*0d40*/  IADD3 R22, P2, PT, R12, R10, RZ ;  /* 0x0000000a0c167210 */ /* 0x000fca0007f5e0ff */
[----:B------:R-:W-:Y:S01]  /*0d50*/  IMAD.X R23, R13, 0x1, R9, P2 ;  /* 0x000000010d177824 */ /* 0x000fe200010e0609 */
[----:B---3--:R-:W-:-:S05]  /*0d60*/  IADD3 R20, P1, PT, R20, R18, RZ ;  /* 0x0000001214147210 */ /* 0x008fca0007f3e0ff */
[----:B------:R-:W-:-:S05]  /*0d70*/  IMAD.X R21, R21, 0x1, R19, P1 ;  /* 0x0000000115157824 */ /* 0x000fca00008e0613 */
[----:B------:R3:W-:Y:S04]  /*0d80*/  STG.E.64 desc[UR6][R12.64], R20 ;  /* 0x000000140c007986 */ /* 0x0007e8000c101b06 */
[----:B0-----:R-:W4:Y:S02]  /*0d90*/  LDG.E.64 R16, desc[UR6][R22.64] ;  /* 0x0000000616107981 */ /* 0x001f24000c1e1b00 */
[----:B----4-:R-:W-:-:S05]  /*0da0*/  IADD3 R16, P1, PT, R16, R20, RZ ;  /* 0x0000001410107210 */ /* 0x010fca0007f3e0ff */
[----:B------:R-:W-:Y:S01]  /*0db0*/  IMAD.X R17, R17, 0x1, R21, P1 ;  /* 0x0000000111117824 */ /* 0x000fe200008e0615 */
[----:B------:R-:W-:-:S04]  /*0dc0*/  IADD3 R28, P1, PT, R28, 0x8, RZ ;  /* 0x000000081c1c7810 */ /* 0x000fc80007f3e0ff */
[----:B--2---:R-:W-:Y:S01]  /*0dd0*/  IADD3 R14, P2, PT, R28, -R7, RZ ;  /* 0x800000071c0e7210 */ /* 0x004fe20007f5e0ff */
[----:B------:R-:W-:Y:S01]  /*0de0*/  IMAD.X R5, RZ, RZ, R5, P1 ;  /* 0x000000ffff057224 */ /* 0x000fe200008e0605 */
[----:B------:R3:W-:Y:S02]  /*0df0*/  STG.E.64 desc[UR6][R22.64], R16 ;  /* 0x0000001016007986 */ /* 0x0007e4000c101b06 */
[----:B------:R-:W-:Y:S01]  /*0e00*/  ISETP.NE.U32.AND P1, PT, R14, 0x1, PT ;  /* 0x000000010e00780c */ /* 0x000fe20003f25070 */
[----:B------:R-:W-:Y:S01]  /*0e10*/  IMAD.X R14, R5, 0x1, ~R6, P2 ;  /* 0x00000001050e7824 */ /* 0x000fe200010e0e06 */
[----:B------:R-:W-:-:S04]  /*0e20*/  LEA R11, P2, R0, R11, 0x6 ;  /* 0x0000000b000b7211 */ /* 0x000fc800078430ff */
[----:B------:R-:W-:Y:S01]  /*0e30*/  ISETP.NE.AND.EX P1, PT, R14, RZ, PT, P1 ;  /* 0x000000ff0e00720c */ /* 0x000fe20003f25310 */
[----:B------:R-:W-:-:S12]  /*0e40*/  IMAD.X R26, R26, 0x1, R8, P2 ;  /* 0x000000011a1a7824 */ /* 0x000fd800010e0608 */
[----:B---3--:R-:W-:Y:S05]  /*0e50*/  @P1 BRA `(.L_x_5) ;  /* 0xfffffffc00101947 */ /* 0x008fea000383ffff */
.L_x_4:
[----:B------:R-:W-:Y:S05]  /*0e60*/  @!P0 EXIT ;  /* 0x000000000000894d */ /* 0x000fea0003800000 */
[----:B------:R-:W-:Y:S02]  /*0e70*/  ISETP.GE.U32.AND P0, PT, R4, 0x4, PT ;  /* 0x000000040400780c */ /* 0x000fe40003f06070 */
[----:B-1----:R-:W-:Y:S02]  /*0e80*/  LOP3.LUT R12, R2, 0x3, RZ, 0xc0, !PT ;  /* 0x00000003020c7812 */ /* 0x002fe400078ec0ff */
[----:B------:R-:W-:Y:S02]  /*0e90*/  ISETP.GE.U32.AND.EX P1, PT, RZ, RZ, PT, P0 ;  /* 0x000000ffff00720c */ /* 0x000fe40003f26100 */
[----:B------:R-:W-:-:S04]  /*0ea0*/  ISETP.NE.U32.AND P2, PT, R12, RZ, PT ;  /* 0x000000ff0c00720c */ /* 0x000fc80003f45070 */
[----:B------:R-:W-:-:S07]  /*0eb0*/  ISETP.NE.AND.EX P0, PT, RZ, RZ, PT, P2 ;  /* 0x000000ffff00720c */ /* 0x000fce0003f05320 */
[----:B------:R-:W-:Y:S06]  /*0ec0*/  @!P1 BRA `(.L_x_6) ;  /* 0x0000000000a09947 */ /* 0x000fec0003800000 */
[----:B0-----:R-:W0:Y:S01]  /*0ed0*/  LDC.64 R6, c[0x0][0x388] ;  /* 0x0000e200ff067b82 */ /* 0x001e220000000a00 */
[----:B------:R-:W-:Y:S01]  /*0ee0*/  IADD3 R11, P1, PT, R28, -0x1, RZ ;  /* 0xffffffff1c0b7810 */ /* 0x000fe20007f3e0ff */
[----:B------:R-:W-:Y:S02]  /*0ef0*/  IMAD.U32 R8, RZ, RZ, UR8 ;  /* 0x00000008ff087e24 */ /* 0x000fe4000f8e00ff */
[----:B------:R-:W-:Y:S01]  /*0f00*/  IMAD.SHL.U32 R13, R0, 0x8, RZ ;  /* 0x00000008000d7824 */ /* 0x000fe200078e00ff */
[----:B------:R-:W-:-:S05]  /*0f10*/  IADD3.X R9, PT, PT, R5, -0x1, RZ, P1, !PT ;  /* 0xffffffff05097810 */ /* 0x000fca0000ffe4ff */
[-C--:B------:R-:W-:Y:S02]  /*0f20*/  IMAD R4, R9, R0.reuse, RZ ;  /* 0x0000000009047224 */ /* 0x080fe400078e02ff */
[----:B------:R-:W-:Y:S02]  /*0f30*/  IMAD.MOV.U32 R9, RZ, RZ, RZ ;  /* 0x000000ffff097224 */ /* 0x000fe400078e00ff */
[----:B------:R-:W-:-:S04]  /*0f40*/  IMAD.WIDE.U32 R8, R11, R0, R8 ;  /* 0x000000000b087225 */ /* 0x000fc800078e0008 */
[----:B------:R-:W-:-:S04]  /*0f50*/  IMAD R11, R3, R11, R4 ;  /* 0x0000000b030b7224 */ /* 0x000fc800078e0204 */
[----:B------:R-:W-:Y:S01]  /*0f60*/  IMAD.IADD R4, R9, 0x1, R11 ;  /* 0x0000000109047824 */ /* 0x000fe200078e020b */
[----:B0-----:R-:W-:Y:S02]  /*0f70*/  LEA R18, P1, R8, R6, 0x3 ;  /* 0x0000000608127211 */ /* 0x001fe400078218ff */
[----:B------:R-:W-:Y:S02]  /*0f80*/  SHF.L.U64.HI R9, R0, 0x3, R3 ;  /* 0x0000000300097819 */ /* 0x000fe40000010203 */
[----:B------:R-:W-:Y:S02]  /*0f90*/  IADD3 R6, P2, PT, R18, R13, RZ ;  /* 0x0000000d12067210 */ /* 0x000fe40007f5e0ff */
[----:B------:R-:W-:-:S05]  /*0fa0*/  LEA.HI.X R19, R8, R7, R4, 0x3, P1 ;  /* 0x0000000708137211 */ /* 0x000fca00008f1c04 */
[----:B------:R-:W-:Y:S01]  /*0fb0*/  IMAD.X R7, R19, 0x1, R9, P2 ;  /* 0x0000000113077824 */ /* 0x000fe200010e0609 */
        /* <DEDUP_REMOVED lines=19> */
[----:B0-----:R-:W2:Y:S02]  /*10f0*/  LDG.E.64 R6, desc[UR6][R8.64] ;  /* 0x0000000608067981 */ /* 0x001ea4000c1e1b00 */
[----:B--2---:R-:W-:-:S05]  /*1100*/  IADD3 R6, P1, PT, R6, R16, RZ ;  /* 0x0000001006067210 */ /* 0x004fca0007f3e0ff */
[----:B------:R-:W-:Y:S01]  /*1110*/  IMAD.X R7, R7, 0x1, R17, P1 ;  /* 0x0000000107077824 */ /* 0x000fe200008e0611 */
[----:B------:R-:W-:-:S04]  /*1120*/  IADD3 R28, P1, PT, R28, 0x4, RZ ;  /* 0x000000041c1c7810 */ /* 0x000fc80007f3e0ff */
[----:B------:R1:W-:Y:S01]  /*1130*/  STG.E.64 desc[UR6][R8.64], R6 ;  /* 0x0000000608007986 */ /* 0x0003e2000c101b06 */
[----:B------:R-:W-:-:S08]  /*1140*/  IMAD.X R5, RZ, RZ, R5, P1 ;  /* 0x000000ffff057224 */ /* 0x000fd000008e0605 */
.L_x_6:
[----:B------:R-:W-:Y:S05]  /*1150*/  @!P0 EXIT ;  /* 0x000000000000894d */ /* 0x000fea0003800000 */
[----:B------:R-:W-:Y:S02]  /*1160*/  ISETP.NE.U32.AND P0, PT, R12, 0x1, PT ;  /* 0x000000010c00780c */ /* 0x000fe40003f05070 */
[----:B------:R-:W-:Y:S02]  /*1170*/  LOP3.LUT R2, R2, 0x1, RZ, 0xc0, !PT ;  /* 0x0000000102027812 */ /* 0x000fe400078ec0ff */
[----:B------:R-:W-:Y:S02]  /*1180*/  ISETP.NE.AND.EX P1, PT, RZ, RZ, PT, P0 ;  /* 0x000000ffff00720c */ /* 0x000fe40003f25300 */
[----:B------:R-:W-:-:S04]  /*1190*/  ISETP.NE.U32.AND P2, PT, R2, 0x1, PT ;  /* 0x000000010200780c */ /* 0x000fc80003f45070 */
[----:B------:R-:W-:-:S07]  /*11a0*/  ISETP.NE.U32.AND.EX P0, PT, RZ, RZ, PT, P2 ;  /* 0x000000ffff00720c */ /* 0x000fce0003f05120 */
[----:B------:R-:W-:Y:S06]  /*11b0*/  @!P1 BRA `(.L_x_7) ;  /* 0x0000000000709947 */ /* 0x000fec0003800000 */
[----:B01----:R-:W0:Y:S01]  /*11c0*/  LDC.64 R6, c[0x0][0x388] ;  /* 0x0000e200ff067b82 */ /* 0x003e220000000a00 */
[----:B------:R-:W-:Y:S01]  /*11d0*/  IADD3 R11, P1, PT, R28, -0x1, RZ ;  /* 0xffffffff1c0b7810 */ /* 0x000fe20007f3e0ff */
[----:B------:R-:W-:Y:S01]  /*11e0*/  IMAD.U32 R8, RZ, RZ, UR8 ;  /* 0x00000008ff087e24 */ /* 0x000fe2000f8e00ff */
[C---:B------:R-:W-:Y:S01]  /*11f0*/  SHF.L.U64.HI R15, R0.reuse, 0x3, R3 ;  /* 0x00000003000f7819 */ /* 0x040fe20000010203 */
[----:B------:R-:W-:Y:S01]  /*1200*/  IMAD.SHL.U32 R17, R0, 0x8, RZ ;  /* 0x0000000800117824 */ /* 0x000fe200078e00ff */
[----:B------:R-:W-:-:S05]  /*1210*/  IADD3.X R9, PT, PT, R5, -0x1, RZ, P1, !PT ;  /* 0xffffffff05097810 */ /* 0x000fca0000ffe4ff */
[-C--:B------:R-:W-:Y:S02]  /*1220*/  IMAD R2, R9, R0.reuse, RZ ;  /* 0x0000000009027224 */ /* 0x080fe400078e02ff */
[----:B------:R-:W-:Y:S02]  /*1230*/  IMAD.MOV.U32 R9, RZ, RZ, RZ ;  /* 0x000000ffff097224 */ /* 0x000fe400078e00ff */
[----:B------:R-:W-:-:S04]  /*1240*/  IMAD.WIDE.U32 R8, R11, R0, R8 ;  /* 0x000000000b087225 */ /* 0x000fc800078e0008 */
[----:B------:R-:W-:-:S04]  /*1250*/  IMAD R11, R3, R11, R2 ;  /* 0x0000000b030b7224 */ /* 0x000fc800078e0202 */
[----:B------:R-:W-:Y:S01]  /*1260*/  IMAD.IADD R11, R9, 0x1, R11 ;  /* 0x00000001090b7824 */ /* 0x000fe200078e020b */
[----:B0-----:R-:W-:-:S04]  /*1270*/  LEA R12, P1, R8, R6, 0x3 ;  /* 0x00000006080c7211 */ /* 0x001fc800078218ff */
        /* <DEDUP_REMOVED lines=10> */
[----:B------:R-:W3:Y:S02]  /*1320*/  LDG.E.64 R8, desc[UR6][R14.64] ;  /* 0x000000060e087981 */ /* 0x000ee4000c1e1b00 */
[----:B---3--:R-:W-:-:S05]  /*1330*/  IADD3 R8, P1, PT, R8, R10, RZ ;  /* 0x0000000a08087210 */ /* 0x008fca0007f3e0ff */
[----:B------:R-:W-:Y:S01]  /*1340*/  IMAD.X R9, R9, 0x1, R11, P1 ;  /* 0x0000000109097824 */ /* 0x000fe200008e060b */
[----:B------:R-:W-:-:S04]  /*1350*/  IADD3 R28, P1, PT, R28, 0x2, RZ ;  /* 0x000000021c1c7810 */ /* 0x000fc80007f3e0ff */
[----:B------:R2:W-:Y:S01]  /*1360*/  STG.E.64 desc[UR6][R14.64], R8 ;  /* 0x000000080e007986 */ /* 0x0005e2000c101b06 */
[----:B------:R-:W-:-:S08]  /*1370*/  IMAD.X R5, RZ, RZ, R5, P1 ;  /* 0x000000ffff057224 */ /* 0x000fd000008e0605 */
.L_x_7:
[----:B------:R-:W-:Y:S05]  /*1380*/  @P0 EXIT ;  /* 0x000000000000094d */ /* 0x000fea0003800000 */
[----:B012---:R-:W0:Y:S01]  /*1390*/  LDC.64 R10, c[0x0][0x388] ;  /* 0x0000e200ff0a7b82 */ /* 0x007e220000000a00 */
[----:B------:R-:W-:Y:S01]  /*13a0*/  IADD3 R9, P0, PT, R28, -0x1, RZ ;  /* 0xffffffff1c097810 */ /* 0x000fe20007f1e0ff */
[----:B------:R-:W-:Y:S02]  /*13b0*/  IMAD.U32 R6, RZ, RZ, UR8 ;  /* 0x00000008ff067e24 */ /* 0x000fe4000f8e00ff */
[----:B------:R-:W-:Y:S01]  /*13c0*/  IMAD.MOV.U32 R7, RZ, RZ, RZ ;  /* 0x000000ffff077224 */ /* 0x000fe200078e00ff */
[----:B------:R-:W-:Y:S01]  /*13d0*/  IADD3.X R5, PT, PT, R5, -0x1, RZ, P0, !PT ;  /* 0xffffffff05057810 */ /* 0x000fe200007fe4ff */
[----:B------:R-:W-:-:S04]  /*13e0*/  IMAD.WIDE.U32 R6, R9, R0, R6 ;  /* 0x0000000009067225 */ /* 0x000fc800078e0006 */
[----:B------:R-:W-:-:S04]  /*13f0*/  IMAD R2, R5, R0, RZ ;  /* 0x0000000005027224 */ /* 0x000fc800078e02ff */
[----:B------:R-:W-:-:S04]  /*1400*/  IMAD R9, R3, R9, R2 ;  /* 0x0000000903097224 */ /* 0x000fc800078e0202 */
[----:B------:R-:W-:Y:S01]  /*1410*/  IMAD.IADD R2, R7, 0x1, R9 ;  /* 0x0000000107027824 */ /* 0x000fe200078e0209 */
[----:B0-----:R-:W-:-:S04]  /*1420*/  LEA R8, P0, R6, R10, 0x3 ;  /* 0x0000000a06087211 */ /* 0x001fc800078018ff */
[----:B------:R-:W-:Y:S02]  /*1430*/  LEA R4, P1, R0, R8, 0x3 ;  /* 0x0000000800047211 */ /* 0x000fe400078218ff */
[----:B------:R-:W-:-:S04]  /*1440*/  LEA.HI.X R9, R6, R11, R2, 0x3, P0 ;  /* 0x0000000b06097211 */ /* 0x000fc800000f1c02 */
[----:B------:R-:W-:Y:S02]  /*1450*/  LEA.HI.X R5, R0, R9, R3, 0x3, P1 ;  /* 0x0000000900057211 */ /* 0x000fe400008f1c03 */
[----:B------:R-:W2:Y:S04]  /*1460*/  LDG.E.64 R2, desc[UR6][R8.64] ;  /* 0x0000000608027981 */ /* 0x000ea8000c1e1b00 */
[----:B------:R-:W2:Y:S02]  /*1470*/  LDG.E.64 R6, desc[UR6][R4.64] ;  /* 0x0000000604067981 */ /* 0x000ea4000c1e1b00 */
[----:B--2---:R-:W-:-:S05]  /*1480*/  IADD3 R2, P0, PT, R2, R6, RZ ;  /* 0x0000000602027210 */ /* 0x004fca0007f1e0ff */
[----:B------:R-:W-:-:S05]  /*1490*/  IMAD.X R3, R3, 0x1, R7, P0 ;  /* 0x0000000103037824 */ /* 0x000fca00000e0607 */
[----:B------:R-:W-:Y:S01]  /*14a0*/  STG.E.64 desc[UR6][R4.64], R2 ;  /* 0x0000000204007986 */ /* 0x000fe2000c101b06 */
[----:B------:R-:W-:Y:S05]  /*14b0*/  EXIT ;  /* 0x000000000000794d */ /* 0x000fea0003800000 */
.L_x_8:
[----:B------:R-:W-:-:S00]  /*14c0*/  BRA `(.L_x_8) ;  /* 0xfffffffc00fc7947 */ /* 0x000fc0000383ffff */
[----:B------:R-:W-:-:S00]  /*14d0*/  NOP ;  /* 0x0000000000007918 */ /* 0x000fc00000000000 */
        /* <DEDUP_REMOVED lines=10> */
.L_x_9:


//--------------------- .nv.shared.reserved.0     --------------------------
	.section	.nv.shared.reserved.0,"aw",@nobits
	.weak		__nv_reservedSMEM_offset_0_alias
	.size		__nv_reservedSMEM_offset_0_alias, 0, 64
	.other		__nv_reservedSMEM_offset_0_alias,@"STO_CUDA_RESERVED_SHARED STV_DEFAULT"
__nv_reservedSMEM_offset_0_alias:
	.zero		0
	.zero		64


//--------------------- .nv.constant0._Z6kernelPhPli --------------------------
	.section	.nv.constant0._Z6kernelPhPli,"a",@progbits
	.sectionflags	@""
	.align	4
.nv.constant0._Z6kernelPhPli:
	.zero		916


//--------------------- SYMBOLS --------------------------

	.type		.nv.reservedSmem.offset0,@object
	.size		.nv.reservedSmem.offset0,0x4
